//
// Generated by NVIDIA NVVM Compiler
//
// Compiler Build ID: CL-36424714
// Cuda compilation tools, release 13.0, V13.0.88
// Based on NVVM 20.0.0
//

.version 9.0
.target sm_100
.address_size 64

	// .globl	_Z3calPiiiiii

.visible .entry _Z3calPiiiiii(
	.param .u64 .ptr .align 1 _Z3calPiiiiii_param_0,
	.param .u32 _Z3calPiiiiii_param_1,
	.param .u32 _Z3calPiiiiii_param_2,
	.param .u32 _Z3calPiiiiii_param_3,
	.param .u32 _Z3calPiiiiii_param_4,
	.param .u32 _Z3calPiiiiii_param_5
)
{
	.reg .pred 	%p<20>;
	.reg .b32 	%r<84>;
	.reg .b64 	%rd<19>;

	ld.param.u64 	%rd8, [_Z3calPiiiiii_param_0];
	ld.param.u32 	%r41, [_Z3calPiiiiii_param_1];
	ld.param.u32 	%r45, [_Z3calPiiiiii_param_2];
	ld.param.u32 	%r42, [_Z3calPiiiiii_param_3];
	ld.param.u32 	%r43, [_Z3calPiiiiii_param_4];
	ld.param.u32 	%r44, [_Z3calPiiiiii_param_5];
	cvta.to.global.u64 	%rd1, %rd8;
	mul.lo.s32 	%r75, %r45, %r41;
	setp.lt.s32 	%p1, %r41, 1;
	setp.ge.s32 	%p2, %r75, %r44;
	or.pred  	%p3, %p1, %p2;
	@%p3 bra 	$L__BB0_27;
	mov.u32 	%r46, %ctaid.x;
	add.s32 	%r47, %r42, %r46;
	mul.lo.s32 	%r2, %r47, %r41;
	mov.u32 	%r48, %tid.x;
	add.s32 	%r49, %r43, %r48;
	mul.lo.s32 	%r3, %r49, %r41;
	add.s32 	%r50, %r2, %r41;
	add.s32 	%r51, %r3, %r41;
	min.s32 	%r4, %r50, %r44;
	min.s32 	%r5, %r51, %r44;
	add.s32 	%r52, %r75, %r41;
	min.s32 	%r6, %r52, %r44;
	sub.s32 	%r53, %r5, %r3;
	and.b32  	%r7, %r53, 3;
	add.s32 	%r8, %r3, 3;
	add.s64 	%rd2, %rd1, 8;
	cvt.s64.s32 	%rd10, %r3;
$L__BB0_2:
	setp.ge.s32 	%p4, %r2, %r4;
	@%p4 bra 	$L__BB0_26;
	mul.lo.s32 	%r10, %r75, %r44;
	cvt.s64.s32 	%rd9, %r10;
	add.s64 	%rd11, %rd10, %rd9;
	shl.b64 	%rd12, %rd11, 2;
	add.s64 	%rd3, %rd1, %rd12;
	mov.u32 	%r76, %r2;
$L__BB0_4:
	setp.ge.s32 	%p5, %r3, %r5;
	@%p5 bra 	$L__BB0_25;
	setp.eq.s32 	%p6, %r7, 0;
	mul.lo.s32 	%r12, %r76, %r44;
	add.s32 	%r54, %r12, %r75;
	mul.wide.s32 	%rd13, %r54, 4;
	add.s64 	%rd4, %rd1, %rd13;
	mov.u32 	%r77, %r3;
	@%p6 bra 	$L__BB0_14;
	ld.global.u32 	%r55, [%rd4];
	add.s32 	%r56, %r3, %r10;
	mul.wide.s32 	%rd14, %r56, 4;
	add.s64 	%rd15, %rd1, %rd14;
	ld.global.u32 	%r57, [%rd15];
	add.s32 	%r13, %r57, %r55;
	add.s32 	%r58, %r3, %r12;
	mul.wide.s32 	%rd16, %r58, 4;
	add.s64 	%rd5, %rd1, %rd16;
	ld.global.u32 	%r59, [%rd5];
	setp.ge.s32 	%p7, %r13, %r59;
	@%p7 bra 	$L__BB0_8;
	st.global.u32 	[%rd5], %r13;
$L__BB0_8:
	add.s32 	%r77, %r3, 1;
	setp.eq.s32 	%p8, %r7, 1;
	@%p8 bra 	$L__BB0_14;
	ld.global.u32 	%r60, [%rd4];
	ld.global.u32 	%r61, [%rd3+4];
	add.s32 	%r15, %r61, %r60;
	ld.global.u32 	%r62, [%rd5+4];
	setp.ge.s32 	%p9, %r15, %r62;
	@%p9 bra 	$L__BB0_11;
	st.global.u32 	[%rd5+4], %r15;
$L__BB0_11:
	add.s32 	%r77, %r3, 2;
	setp.eq.s32 	%p10, %r7, 2;
	@%p10 bra 	$L__BB0_14;
	ld.global.u32 	%r63, [%rd4];
	ld.global.u32 	%r64, [%rd3+8];
	add.s32 	%r17, %r64, %r63;
	ld.global.u32 	%r65, [%rd5+8];
	setp.ge.s32 	%p11, %r17, %r65;
	mov.u32 	%r77, %r8;
	@%p11 bra 	$L__BB0_14;
	st.global.u32 	[%rd5+8], %r17;
	mov.u32 	%r77, %r8;
$L__BB0_14:
	sub.s32 	%r66, %r3, %r5;
	setp.gt.u32 	%p12, %r66, -4;
	@%p12 bra 	$L__BB0_25;
	sub.s32 	%r80, %r77, %r5;
	add.s32 	%r79, %r10, %r77;
	add.s32 	%r78, %r77, %r12;
$L__BB0_16:
	mul.wide.s32 	%rd17, %r79, 4;
	add.s64 	%rd6, %rd2, %rd17;
	mul.wide.s32 	%rd18, %r78, 4;
	add.s64 	%rd7, %rd2, %rd18;
	ld.global.u32 	%r82, [%rd4];
	ld.global.u32 	%r67, [%rd6+-8];
	add.s32 	%r26, %r67, %r82;
	ld.global.u32 	%r68, [%rd7+-8];
	setp.ge.s32 	%p13, %r26, %r68;
	@%p13 bra 	$L__BB0_18;
	st.global.u32 	[%rd7+-8], %r26;
	ld.global.u32 	%r82, [%rd4];
$L__BB0_18:
	ld.global.u32 	%r69, [%rd6+-4];
	add.s32 	%r29, %r69, %r82;
	ld.global.u32 	%r70, [%rd7+-4];
	setp.ge.s32 	%p14, %r29, %r70;
	@%p14 bra 	$L__BB0_20;
	st.global.u32 	[%rd7+-4], %r29;
	ld.global.u32 	%r82, [%rd4];
$L__BB0_20:
	ld.global.u32 	%r71, [%rd6];
	add.s32 	%r32, %r71, %r82;
	ld.global.u32 	%r72, [%rd7];
	setp.ge.s32 	%p15, %r32, %r72;
	@%p15 bra 	$L__BB0_22;
	st.global.u32 	[%rd7], %r32;
	ld.global.u32 	%r82, [%rd4];
$L__BB0_22:
	ld.global.u32 	%r73, [%rd6+4];
	add.s32 	%r35, %r73, %r82;
	ld.global.u32 	%r74, [%rd7+4];
	setp.ge.s32 	%p16, %r35, %r74;
	@%p16 bra 	$L__BB0_24;
	st.global.u32 	[%rd7+4], %r35;
$L__BB0_24:
	add.s32 	%r80, %r80, 4;
	add.s32 	%r79, %r79, 4;
	add.s32 	%r78, %r78, 4;
	setp.ne.s32 	%p17, %r80, 0;
	@%p17 bra 	$L__BB0_16;
$L__BB0_25:
	add.s32 	%r76, %r76, 1;
	setp.ne.s32 	%p18, %r76, %r4;
	@%p18 bra 	$L__BB0_4;
$L__BB0_26:
	add.s32 	%r75, %r75, 1;
	setp.lt.s32 	%p19, %r75, %r6;
	@%p19 bra 	$L__BB0_2;
$L__BB0_27:
	ret;

}


// ===== COMPILED SASS (sm_100) =====

	.target	sm_100

	.elftype	@"ET_EXEC"


//--------------------- .note.nv.tkinfo           --------------------------
	.section	.note.nv.tkinfo,"",@"SHT_NOTE"
	.sectionflags	@"SHF_NOTE_NV_TKINFO"
	.tkinfo
        /*0018*/ 	.word	0x00000002
        /*0030*/ 	.string	""
        /*0030*/ 	.string	"ptxas"
        /*0030*/ 	.string	"Cuda compilation tools, release 13.0, V13.0.88"
        /*0030*/ 	.string	"Build cuda_13.0.r13.0/compiler.36424714_0"
        /*0030*/ 	.string	"-arch sm_100 -m 64 "



//--------------------- .note.nv.cuinfo           --------------------------
	.section	.note.nv.cuinfo,"",@"SHT_NOTE"
	.sectionflags	@"SHF_NOTE_NV_CUINFO"
        /*0018*/ 	.short	0x0002
        /*001a*/ 	.short	0x0064
        /*001c*/ 	.short	0x0082
	.zero		2


//--------------------- .nv.info                  --------------------------
	.section	.nv.info,"",@"SHT_CUDA_INFO"
	.align	4


	//----- nvinfo : EIATTR_REGCOUNT
	.align		4
        /*0000*/ 	.byte	0x04, 0x2f
        /*0002*/ 	.short	(.L_1 - .L_0)
	.align		4
.L_0:
        /*0004*/ 	.word	index@(_Z3calPiiiiii)
        /*0008*/ 	.word	0x00000020


	//----- nvinfo : EIATTR_FRAME_SIZE
	.align		4
.L_1:
        /*000c*/ 	.byte	0x04, 0x11
        /*000e*/ 	.short	(.L_3 - .L_2)
	.align		4
.L_2:
        /*0010*/ 	.word	index@(_Z3calPiiiiii)
        /*0014*/ 	.word	0x00000000


	//----- nvinfo : EIATTR_MIN_STACK_SIZE
	.align		4
.L_3:
        /*0018*/ 	.byte	0x04, 0x12
        /*001a*/ 	.short	(.L_5 - .L_4)
	.align		4
.L_4:
        /*001c*/ 	.word	index@(_Z3calPiiiiii)
        /*0020*/ 	.word	0x00000000
.L_5:


//--------------------- .nv.compat                --------------------------
	.section	.nv.compat,"",@"SHT_CUDA_COMPAT_INFO"
	.align	4
        /*0000*/ 	.byte	0x02, 0x09, 0x00, 0x00, 0x02, 0x02, 0x01, 0x00, 0x02, 0x05, 0x05, 0x00, 0x03, 0x07, 0x01, 0x01
        /*0010*/ 	.byte	0x02, 0x03, 0x00, 0x00, 0x02, 0x06, 0x01, 0x00, 0x04, 0x0b, 0x08, 0x00, 0x09, 0x00, 0x00, 0x00
        /*0020*/ 	.byte	0x00, 0x00, 0x00, 0x00


//--------------------- .nv.info._Z3calPiiiiii    --------------------------
	.section	.nv.info._Z3calPiiiiii,"",@"SHT_CUDA_INFO"
	.sectionflags	@""
	.align	4


	//----- nvinfo : EIATTR_CUDA_API_VERSION
	.align		4
        /*0000*/ 	.byte	0x04, 0x37
        /*0002*/ 	.short	(.L_7 - .L_6)
.L_6:
        /*0004*/ 	.word	0x00000082


	//----- nvinfo : EIATTR_KPARAM_INFO
	.align		4
.L_7:
        /*0008*/ 	.byte	0x04, 0x17
        /*000a*/ 	.short	(.L_9 - .L_8)
.L_8:
        /*000c*/ 	.word	0x00000000
        /*0010*/ 	.short	0x0005
        /*0012*/ 	.short	0x0018
        /*0014*/ 	.byte	0x00, 0xf0, 0x11, 0x00


	//----- nvinfo : EIATTR_KPARAM_INFO
	.align		4
.L_9:
        /*0018*/ 	.byte	0x04, 0x17
        /*001a*/ 	.short	(.L_11 - .L_10)
.L_10:
        /*001c*/ 	.word	0x00000000
        /*0020*/ 	.short	0x0004
        /*0022*/ 	.short	0x0014
        /*0024*/ 	.byte	0x00, 0xf0, 0x11, 0x00


	//----- nvinfo : EIATTR_KPARAM_INFO
	.align		4
.L_11:
        /*0028*/ 	.byte	0x04, 0x17
        /*002a*/ 	.short	(.L_13 - .L_12)
.L_12:
        /*002c*/ 	.word	0x00000000
        /*0030*/ 	.short	0x0003
        /*0032*/ 	.short	0x0010
        /*0034*/ 	.byte	0x00, 0xf0, 0x11, 0x00


	//----- nvinfo : EIATTR_KPARAM_INFO
	.align		4
.L_13:
        /*0038*/ 	.byte	0x04, 0x17
        /*003a*/ 	.short	(.L_15 - .L_14)
.L_14:
        /*003c*/ 	.word	0x00000000
        /*0040*/ 	.short	0x0002
        /*0042*/ 	.short	0x000c
        /*0044*/ 	.byte	0x00, 0xf0, 0x11, 0x00


	//----- nvinfo : EIATTR_KPARAM_INFO
	.align		4
.L_15:
        /*0048*/ 	.byte	0x04, 0x17
        /*004a*/ 	.short	(.L_17 - .L_16)
.L_16:
        /*004c*/ 	.word	0x00000000
        /*0050*/ 	.short	0x0001
        /*0052*/ 	.short	0x0008
        /*0054*/ 	.byte	0x00, 0xf0, 0x11, 0x00


	//----- nvinfo : EIATTR_KPARAM_INFO
	.align		4
.L_17:
        /*0058*/ 	.byte	0x04, 0x17
        /*005a*/ 	.short	(.L_19 - .L_18)
.L_18:
        /*005c*/ 	.word	0x00000000
        /*0060*/ 	.short	0x0000
        /*0062*/ 	.short	0x0000
        /*0064*/ 	.byte	0x00, 0xf5, 0x21, 0x00


	//----- nvinfo : EIATTR_SPARSE_MMA_MASK
	.align		4
.L_19:
        /*0068*/ 	.byte	0x03, 0x50
        /*006a*/ 	.short	0x0000


	//----- nvinfo : EIATTR_MAXREG_COUNT
	.align		4
        /*006c*/ 	.byte	0x03, 0x1b
        /*006e*/ 	.short	0x00ff


	//----- nvinfo : EIATTR_MERCURY_ISA_VERSION
	.align		4
        /*0070*/ 	.byte	0x03, 0x5f
        /*0072*/ 	.short	0x0101


	//----- nvinfo : EIATTR_VRC_CTA_INIT_COUNT
	.align		4
        /*0074*/ 	.byte	0x02, 0x4a
	.zero		1
	.zero		1


	//----- nvinfo : EIATTR_EXIT_INSTR_OFFSETS
	.align		4
        /*0078*/ 	.byte	0x04, 0x1c
        /*007a*/ 	.short	(.L_21 - .L_20)


	//   ....[0]....
.L_20:
        /*007c*/ 	.word	0x00000060


	//   ....[1]....
        /*0080*/ 	.word	0x000007a0


	//----- nvinfo : EIATTR_CRS_STACK_SIZE
	.align		4
.L_21:
        /*0084*/ 	.byte	0x04, 0x1e
        /*0086*/ 	.short	(.L_23 - .L_22)
.L_22:
        /*0088*/ 	.word	0x00000000


	//----- nvinfo : EIATTR_CBANK_PARAM_SIZE
	.align		4
.L_23:
        /*008c*/ 	.byte	0x03, 0x19
        /*008e*/ 	.short	0x001c


	//----- nvinfo : EIATTR_PARAM_CBANK
	.align		4
        /*0090*/ 	.byte	0x04, 0x0a
        /*0092*/ 	.short	(.L_25 - .L_24)
	.align		4
.L_24:
        /*0094*/ 	.word	index@(.nv.constant0._Z3calPiiiiii)
        /*0098*/ 	.short	0x0380
        /*009a*/ 	.short	0x001c


	//----- nvinfo : EIATTR_SW_WAR
	.align		4
.L_25:
        /*009c*/ 	.byte	0x04, 0x36
        /*009e*/ 	.short	(.L_27 - .L_26)
.L_26:
        /*00a0*/ 	.word	0x00000008
.L_27:


//--------------------- .nv.callgraph             --------------------------
	.section	.nv.callgraph,"",@"SHT_CUDA_CALLGRAPH"
	.align	4
	.sectionentsize	8
	.align		4
        /*0000*/ 	.word	0x00000000
	.align		4
        /*0004*/ 	.word	0xffffffff
	.align		4
        /*0008*/ 	.word	0x00000000
	.align		4
        /*000c*/ 	.word	0xfffffffe
	.align		4
        /*0010*/ 	.word	0x00000000
	.align		4
        /*0014*/ 	.word	0xfffffffd
	.align		4
        /*0018*/ 	.word	0x00000000
	.align		4
        /*001c*/ 	.word	0xfffffffc


//--------------------- .text._Z3calPiiiiii       --------------------------
	.section	.text._Z3calPiiiiii,"ax",@progbits
	.align	128
        .global         _Z3calPiiiiii
        .type           _Z3calPiiiiii,@function
        .size           _Z3calPiiiiii,(.L_x_9 - _Z3calPiiiiii)
        .other          _Z3calPiiiiii,@"STO_CUDA_ENTRY STV_DEFAULT"
_Z3calPiiiiii:
.text._Z3calPiiiiii:
[----:B------:R-:W-:Y:S08]  /*0000*/  LDC R1, c[0x0][0x37c] ;  /* 0x0000df00ff017b82 */ /* 0x000ff00000000800 */
[----:B------:R-:W0:Y:S08]  /*0010*/  LDC.64 R2, c[0x0][0x388] ;  /* 0x0000e200ff027b82 */ /* 0x000e300000000a00 */
[----:B------:R-:W1:Y:S01]  /*0020*/  LDC R15, c[0x0][0x398] ;  /* 0x0000e600ff0f7b82 */ /* 0x000e620000000800 */
[----:B0-----:R-:W-:-:S05]  /*0030*/  IMAD R19, R3, R2, RZ ;  /* 0x0000000203137224 */ /* 0x001fca00078e02ff */
[----:B-1----:R-:W-:-:S04]  /*0040*/  ISETP.GE.AND P0, PT, R19, R15, PT ;  /* 0x0000000f1300720c */ /* 0x002fc80003f06270 */
[----:B------:R-:W-:-:S13]  /*0050*/  ISETP.LT.OR P0, PT, R2, 0x1, P0 ;  /* 0x000000010200780c */ /* 0x000fda0000701670 */
[----:B------:R-:W-:Y:S05]  /*0060*/  @P0 EXIT ;  /* 0x000000000000094d */ /* 0x000fea0003800000 */
[----:B------:R-:W0:Y:S01]  /*0070*/  S2R R21, SR_TID.X ;  /* 0x0000000000157919 */ /* 0x000e220000002100 */
[----:B------:R-:W1:Y:S01]  /*0080*/  S2UR UR4, SR_CTAID.X ;  /* 0x00000000000479c3 */ /* 0x000e620000002500 */
[----:B------:R-:W1:Y:S01]  /*0090*/  LDCU.64 UR6, c[0x0][0x390] ;  /* 0x00007200ff0677ac */ /* 0x000e620008000a00 */
[----:B------:R-:W-:Y:S01]  /*00a0*/  VIADDMNMX R16, R19, R2, R15, PT ;  /* 0x0000000213107246 */ /* 0x000fe2000380010f */
[----:B------:R-:W2:Y:S02]  /*00b0*/  LDCU.64 UR8, c[0x0][0x380] ;  /* 0x00007000ff0877ac */ /* 0x000ea40008000a00 */
[----:B--2---:R-:W-:Y:S02]  /*00c0*/  UIADD3 UR5, UP0, UPT, UR8, 0x8, URZ ;  /* 0x0000000808057890 */ /* 0x004fe4000ff1e0ff */
[----:B-1----:R-:W-:Y:S01]  /*00d0*/  UIADD3 UR4, UPT, UPT, UR4, UR6, URZ ;  /* 0x0000000604047290 */ /* 0x002fe2000fffe0ff */
[----:B0-----:R-:W-:Y:S01]  /*00e0*/  VIADD R21, R21, UR7 ;  /* 0x0000000715157c36 */ /* 0x001fe20008000000 */
[----:B------:R-:W0:Y:S04]  /*00f0*/  LDCU.64 UR6, c[0x0][0x358] ;  /* 0x00006b00ff0677ac */ /* 0x000e280008000a00 */
[----:B------:R-:W-:-:S02]  /*0100*/  IMAD R18, R2, UR4, RZ ;  /* 0x0000000402127c24 */ /* 0x000fc4000f8e02ff */
[----:B------:R-:W-:Y:S01]  /*0110*/  IMAD R21, R21, R2, RZ ;  /* 0x0000000215157224 */ /* 0x000fe200078e02ff */
[----:B------:R-:W-:-:S03]  /*0120*/  UIADD3.X UR4, UPT, UPT, URZ, UR9, URZ, UP0, !UPT ;  /* 0x00000009ff047290 */ /* 0x000fc600087fe4ff */
[C---:B------:R-:W-:Y:S01]  /*0130*/  VIADD R14, R21.reuse, 0x3 ;  /* 0x00000003150e7836 */ /* 0x040fe20000000000 */
[-CC-:B------:R-:W-:Y:S02]  /*0140*/  VIADDMNMX R17, R21, R2.reuse, R15.reuse, PT ;  /* 0x0000000215117246 */ /* 0x180fe4000380010f */
[----:B------:R-:W-:Y:S01]  /*0150*/  VIADDMNMX R15, R18, R2, R15, PT ;  /* 0x00000002120f7246 */ /* 0x000fe2000380010f */
[----:B------:R-:W-:Y:S01]  /*0160*/  IMAD.U32 R2, RZ, RZ, UR5 ;  /* 0x00000005ff027e24 */ /* 0x000fe2000f8e00ff */
[----:B------:R-:W-:Y:S01]  /*0170*/  MOV R3, UR4 ;  /* 0x0000000400037c02 */ /* 0x000fe20008000f00 */
[----:B------:R-:W-:-:S05]  /*0180*/  IMAD.IADD R13, R17, 0x1, -R21 ;  /* 0x00000001110d7824 */ /* 0x000fca00078e0a15 */
[----:B0-----:R-:W-:-:S07]  /*0190*/  LOP3.LUT R13, R13, 0x3, RZ, 0xc0, !PT ;  /* 0x000000030d0d7812 */ /* 0x001fce00078ec0ff */
.L_x_7:
[----:B------:R-:W-:-:S13]  /*01a0*/  ISETP.GE.AND P0, PT, R18, R15, PT ;  /* 0x0000000f1200720c */ /* 0x000fda0003f06270 */
[----:B0-----:R-:W-:Y:S05]  /*01b0*/  @P0 BRA `(.L_x_0) ;  /* 0x00000004006c0947 */ /* 0x001fea0003800000 */
[----:B------:R-:W0:Y:S01]  /*01c0*/  LDCU UR4, c[0x0][0x398] ;  /* 0x00007300ff0477ac */ /* 0x000e220008000800 */
[----:B------:R-:W1:Y:S01]  /*01d0*/  LDCU.64 UR8, c[0x0][0x380] ;  /* 0x00007000ff0877ac */ /* 0x000e620008000a00 */
[----:B0-----:R-:W-:-:S05]  /*01e0*/  IMAD R12, R19, UR4, RZ ;  /* 0x00000004130c7c24 */ /* 0x001fca000f8e02ff */
[----:B------:R-:W-:Y:S02]  /*01f0*/  IADD3 R5, P0, PT, R21, R12, RZ ;  /* 0x0000000c15057210 */ /* 0x000fe40007f1e0ff */
[----:B------:R-:W-:Y:S02]  /*0200*/  SHF.R.S32.HI R0, RZ, 0x1f, R12 ;  /* 0x0000001fff007819 */ /* 0x000fe4000001140c */
[----:B-1----:R-:W-:Y:S02]  /*0210*/  LEA R4, P1, R5, UR8, 0x2 ;  /* 0x0000000805047c11 */ /* 0x002fe4000f8210ff */
[----:B------:R-:W-:Y:S01]  /*0220*/  LEA.HI.X.SX32 R6, R21, R0, 0x1, P0 ;  /* 0x0000000015067211 */ /* 0x000fe200000f0eff */
[----:B------:R-:W-:-:S03]  /*0230*/  IMAD.MOV.U32 R0, RZ, RZ, R18 ;  /* 0x000000ffff007224 */ /* 0x000fc600078e0012 */
[----:B------:R-:W-:-:S07]  /*0240*/  LEA.HI.X R5, R5, UR9, R6, 0x2, P1 ;  /* 0x0000000905057c11 */ /* 0x000fce00088f1406 */
.L_x_6:
[----:B------:R-:W-:Y:S01]  /*0250*/  ISETP.GE.AND P0, PT, R21, R17, PT ;  /* 0x000000111500720c */ /* 0x000fe20003f06270 */
[----:B------:R-:W-:-:S12]  /*0260*/  BSSY.RECONVERGENT B0, `(.L_x_1) ;  /* 0x000004d000007945 */ /* 0x000fd80003800200 */
[----:B0-----:R-:W-:Y:S05]  /*0270*/  @P0 BRA `(.L_x_2) ;  /* 0x00000004002c0947 */ /* 0x001fea0003800000 */
[----:B------:R-:W0:Y:S01]  /*0280*/  LDC R23, c[0x0][0x398] ;  /* 0x0000e600ff177b82 */ /* 0x000e220000000800 */
[----:B------:R-:W-:Y:S01]  /*0290*/  ISETP.NE.AND P0, PT, R13, RZ, PT ;  /* 0x000000ff0d00720c */ /* 0x000fe20003f05270 */
[----:B------:R-:W-:Y:S01]  /*02a0*/  BSSY.RECONVERGENT B1, `(.L_x_3) ;  /* 0x0000023000017945 */ /* 0x000fe20003800200 */
[----:B------:R-:W-:-:S05]  /*02b0*/  IMAD.MOV.U32 R22, RZ, RZ, R21 ;  /* 0x000000ffff167224 */ /* 0x000fca00078e0015 */
[----:B------:R-:W1:Y:S01]  /*02c0*/  LDC.64 R10, c[0x0][0x380] ;  /* 0x0000e000ff0a7b82 */ /* 0x000e620000000a00 */
[----:B0-----:R-:W-:-:S04]  /*02d0*/  IMAD R7, R0, R23, R19 ;  /* 0x0000001700077224 */ /* 0x001fc800078e0213 */
[----:B-1----:R-:W-:Y:S01]  /*02e0*/  IMAD.WIDE R6, R7, 0x4, R10 ;  /* 0x0000000407067825 */ /* 0x002fe200078e020a */
[----:B------:R-:W-:Y:S06]  /*02f0*/  @!P0 BRA `(.L_x_4) ;  /* 0x0000000000748947 */ /* 0x000fec0003800000 */
[----:B------:R-:W-:Y:S01]  /*0300*/  IADD3 R9, PT, PT, R21, R12, RZ ;  /* 0x0000000c15097210 */ /* 0x000fe20007ffe0ff */
[----:B------:R-:W-:Y:S01]  /*0310*/  IMAD R25, R0, R23, R21 ;  /* 0x0000001700197224 */ /* 0x000fe200078e0215 */
[----:B------:R-:W2:Y:S03]  /*0320*/  LDG.E R20, desc[UR6][R6.64] ;  /* 0x0000000606147981 */ /* 0x000ea6000c1e1900 */
[----:B------:R-:W-:-:S04]  /*0330*/  IMAD.WIDE R8, R9, 0x4, R10 ;  /* 0x0000000409087825 */ /* 0x000fc800078e020a */
[----:B------:R-:W-:Y:S02]  /*0340*/  IMAD.WIDE R10, R25, 0x4, R10 ;  /* 0x00000004190a7825 */ /* 0x000fe400078e020a */
[----:B------:R-:W2:Y:S04]  /*0350*/  LDG.E R9, desc[UR6][R8.64] ;  /* 0x0000000608097981 */ /* 0x000ea8000c1e1900 */
[----:B------:R-:W3:Y:S01]  /*0360*/  LDG.E R22, desc[UR6][R10.64] ;  /* 0x000000060a167981 */ /* 0x000ee2000c1e1900 */
[----:B--2---:R-:W-:-:S05]  /*0370*/  IMAD.IADD R25, R20, 0x1, R9 ;  /* 0x0000000114197824 */ /* 0x004fca00078e0209 */
[----:B---3--:R-:W-:-:S13]  /*0380*/  ISETP.GE.AND P0, PT, R25, R22, PT ;  /* 0x000000161900720c */ /* 0x008fda0003f06270 */
[----:B------:R0:W-:Y:S01]  /*0390*/  @!P0 STG.E desc[UR6][R10.64], R25 ;  /* 0x000000190a008986 */ /* 0x0001e2000c101906 */
[----:B------:R-:W-:Y:S01]  /*03a0*/  ISETP.NE.AND P0, PT, R13, 0x1, PT ;  /* 0x000000010d00780c */ /* 0x000fe20003f05270 */
[----:B------:R-:W-:-:S12]  /*03b0*/  VIADD R22, R21, 0x1 ;  /* 0x0000000115167836 */ /* 0x000fd80000000000 */
[----:B0-----:R-:W-:Y:S05]  /*03c0*/  @!P0 BRA `(.L_x_4) ;  /* 0x0000000000408947 */ /* 0x001fea0003800000 */
[----:B------:R-:W2:Y:S04]  /*03d0*/  LDG.E R8, desc[UR6][R6.64] ;  /* 0x0000000606087981 */ /* 0x000ea8000c1e1900 */
[----:B------:R-:W2:Y:S04]  /*03e0*/  LDG.E R9, desc[UR6][R4.64+0x4] ;  /* 0x0000040604097981 */ /* 0x000ea8000c1e1900 */
[----:B------:R-:W3:Y:S01]  /*03f0*/  LDG.E R20, desc[UR6][R10.64+0x4] ;  /* 0x000004060a147981 */ /* 0x000ee2000c1e1900 */
[----:B------:R-:W-:Y:S01]  /*0400*/  IADD3 R22, PT, PT, R21, 0x2, RZ ;  /* 0x0000000215167810 */ /* 0x000fe20007ffe0ff */
[----:B--2---:R-:W-:-:S05]  /*0410*/  IMAD.IADD R9, R8, 0x1, R9 ;  /* 0x0000000108097824 */ /* 0x004fca00078e0209 */
[----:B---3--:R-:W-:-:S13]  /*0420*/  ISETP.GE.AND P0, PT, R9, R20, PT ;  /* 0x000000140900720c */ /* 0x008fda0003f06270 */
[----:B------:R0:W-:Y:S01]  /*0430*/  @!P0 STG.E desc[UR6][R10.64+0x4], R9 ;  /* 0x000004090a008986 */ /* 0x0001e2000c101906 */
[----:B------:R-:W-:-:S13]  /*0440*/  ISETP.NE.AND P0, PT, R13, 0x2, PT ;  /* 0x000000020d00780c */ /* 0x000fda0003f05270 */
[----:B0-----:R-:W-:Y:S05]  /*0450*/  @!P0 BRA `(.L_x_4) ;  /* 0x00000000001c8947 */ /* 0x001fea0003800000 */
[----:B------:R-:W2:Y:S04]  /*0460*/  LDG.E R8, desc[UR6][R6.64] ;  /* 0x0000000606087981 */ /* 0x000ea8000c1e1900 */
[----:B------:R-:W2:Y:S04]  /*0470*/  LDG.E R9, desc[UR6][R4.64+0x8] ;  /* 0x0000080604097981 */ /* 0x000ea8000c1e1900 */
[----:B------:R-:W3:Y:S01]  /*0480*/  LDG.E R20, desc[UR6][R10.64+0x8] ;  /* 0x000008060a147981 */ /* 0x000ee2000c1e1900 */
[----:B------:R-:W-:Y:S02]  /*0490*/  IMAD.MOV.U32 R22, RZ, RZ, R14 ;  /* 0x000000ffff167224 */ /* 0x000fe400078e000e */
[----:B--2---:R-:W-:-:S05]  /*04a0*/  IMAD.IADD R9, R8, 0x1, R9 ;  /* 0x0000000108097824 */ /* 0x004fca00078e0209 */
[----:B---3--:R-:W-:-:S13]  /*04b0*/  ISETP.GE.AND P0, PT, R9, R20, PT ;  /* 0x000000140900720c */ /* 0x008fda0003f06270 */
[----:B------:R0:W-:Y:S02]  /*04c0*/  @!P0 STG.E desc[UR6][R10.64+0x8], R9 ;  /* 0x000008090a008986 */ /* 0x0001e4000c101906 */
.L_x_4:
[----:B------:R-:W-:Y:S05]  /*04d0*/  BSYNC.RECONVERGENT B1 ;  /* 0x0000000000017941 */ /* 0x000fea0003800200 */
.L_x_3:
[----:B------:R-:W-:-:S05]  /*04e0*/  IMAD.IADD R8, R21, 0x1, -R17 ;  /* 0x0000000115087824 */ /* 0x000fca00078e0a11 */
[----:B------:R-:W-:-:S13]  /*04f0*/  ISETP.GT.U32.AND P0, PT, R8, -0x4, PT ;  /* 0xfffffffc0800780c */ /* 0x000fda0003f04070 */
[----:B------:R-:W-:Y:S05]  /*0500*/  @P0 BRA `(.L_x_2) ;  /* 0x0000000000880947 */ /* 0x000fea0003800000 */
[--C-:B------:R-:W-:Y:S01]  /*0510*/  IMAD R23, R0, R23, R22.reuse ;  /* 0x0000001700177224 */ /* 0x100fe200078e0216 */
[----:B------:R-:W-:Y:S01]  /*0520*/  IADD3 R20, PT, PT, -R17, R22, RZ ;  /* 0x0000001611147210 */ /* 0x000fe20007ffe1ff */
[----:B------:R-:W-:-:S07]  /*0530*/  IMAD.IADD R25, R12, 0x1, R22 ;  /* 0x000000010c197824 */ /* 0x000fce00078e0216 */
.L_x_5:
[--C-:B0-----:R-:W-:Y:S01]  /*0540*/  IMAD.WIDE R8, R25, 0x4, R2.reuse ;  /* 0x0000000419087825 */ /* 0x101fe200078e0202 */
[----:B------:R-:W2:Y:S03]  /*0550*/  LDG.E R22, desc[UR6][R6.64] ;  /* 0x0000000606167981 */ /* 0x000ea6000c1e1900 */
[----:B------:R-:W-:Y:S01]  /*0560*/  IMAD.WIDE R10, R23, 0x4, R2 ;  /* 0x00000004170a7825 */ /* 0x000fe200078e0202 */
[----:B------:R-:W2:Y:S04]  /*0570*/  LDG.E R27, desc[UR6][R8.64+-0x8] ;  /* 0xfffff806081b7981 */ /* 0x000ea8000c1e1900 */
[----:B------:R-:W3:Y:S01]  /*0580*/  LDG.E R24, desc[UR6][R10.64+-0x8] ;  /* 0xfffff8060a187981 */ /* 0x000ee2000c1e1900 */
[----:B--2---:R-:W-:-:S05]  /*0590*/  IMAD.IADD R29, R22, 0x1, R27 ;  /* 0x00000001161d7824 */ /* 0x004fca00078e021b */
[----:B---3--:R-:W-:Y:S02]  /*05a0*/  ISETP.GE.AND P0, PT, R29, R24, PT ;  /* 0x000000181d00720c */ /* 0x008fe40003f06270 */
[----:B------:R-:W2:Y:S11]  /*05b0*/  LDG.E R24, desc[UR6][R10.64+-0x4] ;  /* 0xfffffc060a187981 */ /* 0x000eb6000c1e1900 */
[----:B------:R1:W-:Y:S04]  /*05c0*/  @!P0 STG.E desc[UR6][R10.64+-0x8], R29 ;  /* 0xfffff81d0a008986 */ /* 0x0003e8000c101906 */
[----:B------:R-:W3:Y:S04]  /*05d0*/  @!P0 LDG.E R22, desc[UR6][R6.64] ;  /* 0x0000000606168981 */ /* 0x000ee8000c1e1900 */
[----:B------:R-:W3:Y:S02]  /*05e0*/  LDG.E R27, desc[UR6][R8.64+-0x4] ;  /* 0xfffffc06081b7981 */ /* 0x000ee4000c1e1900 */
[----:B---3--:R-:W-:-:S04]  /*05f0*/  IADD3 R26, PT, PT, R22, R27, RZ ;  /* 0x0000001b161a7210 */ /* 0x008fc80007ffe0ff */
[----:B--2---:R-:W-:Y:S02]  /*0600*/  ISETP.GE.AND P0, PT, R26, R24, PT ;  /* 0x000000181a00720c */ /* 0x004fe40003f06270 */
[----:B------:R-:W2:Y:S11]  /*0610*/  LDG.E R24, desc[UR6][R10.64] ;  /* 0x000000060a187981 */ /* 0x000eb6000c1e1900 */
[----:B------:R1:W-:Y:S04]  /*0620*/  @!P0 STG.E desc[UR6][R10.64+-0x4], R26 ;  /* 0xfffffc1a0a008986 */ /* 0x0003e8000c101906 */
[----:B------:R-:W3:Y:S04]  /*0630*/  @!P0 LDG.E R22, desc[UR6][R6.64] ;  /* 0x0000000606168981 */ /* 0x000ee8000c1e1900 */
[----:B------:R-:W3:Y:S02]  /*0640*/  LDG.E R27, desc[UR6][R8.64] ;  /* 0x00000006081b7981 */ /* 0x000ee4000c1e1900 */
[----:B---3--:R-:W-:-:S05]  /*0650*/  IMAD.IADD R28, R22, 0x1, R27 ;  /* 0x00000001161c7824 */ /* 0x008fca00078e021b */
[----:B--2---:R-:W-:Y:S02]  /*0660*/  ISETP.GE.AND P0, PT, R28, R24, PT ;  /* 0x000000181c00720c */ /* 0x004fe40003f06270 */
[----:B------:R-:W2:Y:S11]  /*0670*/  LDG.E R24, desc[UR6][R10.64+0x4] ;  /* 0x000004060a187981 */ /* 0x000eb6000c1e1900 */
[----:B------:R1:W-:Y:S04]  /*0680*/  @!P0 STG.E desc[UR6][R10.64], R28 ;  /* 0x0000001c0a008986 */ /* 0x0003e8000c101906 */
[----:B------:R-:W3:Y:S04]  /*0690*/  LDG.E R27, desc[UR6][R8.64+0x4] ;  /* 0x00000406081b7981 */ /* 0x000ee8000c1e1900 */
[----:B------:R-:W3:Y:S01]  /*06a0*/  @!P0 LDG.E R22, desc[UR6][R6.64] ;  /* 0x0000000606168981 */ /* 0x000ee2000c1e1900 */
[----:B------:R-:W-:Y:S01]  /*06b0*/  IADD3 R20, PT, PT, R20, 0x4, RZ ;  /* 0x0000000414147810 */ /* 0x000fe20007ffe0ff */
[----:B------:R-:W-:-:S02]  /*06c0*/  VIADD R25, R25, 0x4 ;  /* 0x0000000419197836 */ /* 0x000fc40000000000 */
[----:B------:R-:W-:Y:S02]  /*06d0*/  VIADD R23, R23, 0x4 ;  /* 0x0000000417177836 */ /* 0x000fe40000000000 */
[----:B---3--:R-:W-:-:S05]  /*06e0*/  IMAD.IADD R27, R27, 0x1, R22 ;  /* 0x000000011b1b7824 */ /* 0x008fca00078e0216 */
[----:B--2---:R-:W-:-:S13]  /*06f0*/  ISETP.GE.AND P0, PT, R27, R24, PT ;  /* 0x000000181b00720c */ /* 0x004fda0003f06270 */
[----:B------:R1:W-:Y:S01]  /*0700*/  @!P0 STG.E desc[UR6][R10.64+0x4], R27 ;  /* 0x0000041b0a008986 */ /* 0x0003e2000c101906 */
[----:B------:R-:W-:-:S13]  /*0710*/  ISETP.NE.AND P0, PT, R20, RZ, PT ;  /* 0x000000ff1400720c */ /* 0x000fda0003f05270 */
[----:B-1----:R-:W-:Y:S05]  /*0720*/  @P0 BRA `(.L_x_5) ;  /* 0xfffffffc00840947 */ /* 0x002fea000383ffff */
.L_x_2:
[----:B------:R-:W-:Y:S05]  /*0730*/  BSYNC.RECONVERGENT B0 ;  /* 0x0000000000007941 */ /* 0x000fea0003800200 */
.L_x_1:
[----:B------:R-:W-:-:S04]  /*0740*/  IADD3 R0, PT, PT, R0, 0x1, RZ ;  /* 0x0000000100007810 */ /* 0x000fc80007ffe0ff */
[----:B------:R-:W-:-:S13]  /*0750*/  ISETP.NE.AND P0, PT, R0, R15, PT ;  /* 0x0000000f0000720c */ /* 0x000fda0003f05270 */
[----:B------:R-:W-:Y:S05]  /*0760*/  @P0 BRA `(.L_x_6) ;  /* 0xfffffff800b80947 */ /* 0x000fea000383ffff */
.L_x_0:
[----:B------:R-:W-:-:S05]  /*0770*/  VIADD R19, R19, 0x1 ;  /* 0x0000000113137836 */ /* 0x000fca0000000000 */
[----:B------:R-:W-:-:S13]  /*0780*/  ISETP.GE.AND P0, PT, R19, R16, PT ;  /* 0x000000101300720c */ /* 0x000fda0003f06270 */
[----:B------:R-:W-:Y:S05]  /*0790*/  @!P0 BRA `(.L_x_7) ;  /* 0xfffffff800808947 */ /* 0x000fea000383ffff */
[----:B------:R-:W-:Y:S05]  /*07a0*/  EXIT ;  /* 0x000000000000794d */ /* 0x000fea0003800000 */
.L_x_8:
[----:B------:R-:W-:-:S00]  /*07b0*/  BRA `(.L_x_8) ;  /* 0xfffffffc00fc7947 */ /* 0x000fc0000383ffff */
[----:B------:R-:W-:-:S00]  /*07c0*/  NOP ;  /* 0x0000000000007918 */ /* 0x000fc00000000000 */
        /* <DEDUP_REMOVED lines=11> */
.L_x_9:


//--------------------- .nv.shared.reserved.0     --------------------------
	.section	.nv.shared.reserved.0,"aw",@nobits
	.weak		__nv_reservedSMEM_offset_0_alias
	.size		__nv_reservedSMEM_offset_0_alias, 0, 64
	.other		__nv_reservedSMEM_offset_0_alias,@"STO_CUDA_RESERVED_SHARED STV_DEFAULT"
__nv_reservedSMEM_offset_0_alias:
	.zero		0
	.zero		64


//--------------------- .nv.constant0._Z3calPiiiiii --------------------------
	.section	.nv.constant0._Z3calPiiiiii,"a",@progbits
	.sectionflags	@""
	.align	4
.nv.constant0._Z3calPiiiiii:
	.zero		924


//--------------------- SYMBOLS --------------------------

	.type		.nv.reservedSmem.offset0,@object
	.size		.nv.reservedSmem.offset0,0x4
